//
// Generated by NVIDIA NVVM Compiler
//
// Compiler Build ID: CL-36424714
// Cuda compilation tools, release 13.0, V13.0.88
// Based on NVVM 20.0.0
//

.version 9.0
.target sm_100
.address_size 64

	// .globl	_Z9simKernelPiS_

.visible .entry _Z9simKernelPiS_(
	.param .u64 .ptr .align 1 _Z9simKernelPiS__param_0,
	.param .u64 .ptr .align 1 _Z9simKernelPiS__param_1
)
{
	.reg .pred 	%p<8>;
	.reg .b32 	%r<15>;
	.reg .b64 	%rd<15>;

	ld.param.u64 	%rd4, [_Z9simKernelPiS__param_0];
	ld.param.u64 	%rd5, [_Z9simKernelPiS__param_1];
	cvta.to.global.u64 	%rd1, %rd5;
	cvta.to.global.u64 	%rd6, %rd4;
	mov.u32 	%r3, %tid.x;
	mov.u32 	%r4, %ctaid.x;
	mad.lo.s32 	%r5, %r4, 102, %r3;
	add.s32 	%r1, %r5, 102;
	mul.wide.s32 	%rd7, %r1, 4;
	add.s64 	%rd2, %rd6, %rd7;
	ld.global.u32 	%r2, [%rd2+4];
	setp.eq.s32 	%p1, %r2, 2;
	@%p1 bra 	$L__BB0_9;
	setp.eq.s32 	%p2, %r2, 1;
	@%p2 bra 	$L__BB0_4;
	setp.ne.s32 	%p3, %r2, 0;
	@%p3 bra 	$L__BB0_10;
	add.s64 	%rd12, %rd1, %rd7;
	mov.b32 	%r13, 0;
	st.global.u32 	[%rd12+4], %r13;
	bra.uni 	$L__BB0_11;
$L__BB0_4:
	add.s64 	%rd3, %rd1, %rd7;
	mov.b32 	%r7, 1;
	st.global.u32 	[%rd3+4], %r7;
	ld.global.u32 	%r8, [%rd2+412];
	setp.eq.s32 	%p4, %r8, 3;
	@%p4 bra 	$L__BB0_8;
	ld.global.u32 	%r9, [%rd2+8];
	setp.eq.s32 	%p5, %r9, 3;
	@%p5 bra 	$L__BB0_8;
	ld.global.u32 	%r10, [%rd2+-404];
	setp.eq.s32 	%p6, %r10, 3;
	@%p6 bra 	$L__BB0_8;
	ld.global.u32 	%r11, [%rd2];
	setp.ne.s32 	%p7, %r11, 3;
	@%p7 bra 	$L__BB0_11;
$L__BB0_8:
	mov.b32 	%r12, 2;
	st.global.u32 	[%rd3+4], %r12;
	bra.uni 	$L__BB0_11;
$L__BB0_9:
	add.s64 	%rd9, %rd1, %rd7;
	mov.b32 	%r6, 3;
	st.global.u32 	[%rd9+4], %r6;
	bra.uni 	$L__BB0_11;
$L__BB0_10:
	add.s64 	%rd14, %rd1, %rd7;
	mov.b32 	%r14, 4;
	st.global.u32 	[%rd14+4], %r14;
$L__BB0_11:
	ret;

}


// ===== COMPILED SASS (sm_100) =====

	.target	sm_100

	.elftype	@"ET_EXEC"


//--------------------- .note.nv.tkinfo           --------------------------
	.section	.note.nv.tkinfo,"",@"SHT_NOTE"
	.sectionflags	@"SHF_NOTE_NV_TKINFO"
	.tkinfo
        /*0018*/ 	.word	0x00000002
        /*0030*/ 	.string	""
        /*0030*/ 	.string	"ptxas"
        /*0030*/ 	.string	"Cuda compilation tools, release 13.0, V13.0.88"
        /*0030*/ 	.string	"Build cuda_13.0.r13.0/compiler.36424714_0"
        /*0030*/ 	.string	"-arch sm_100 -m 64 "



//--------------------- .note.nv.cuinfo           --------------------------
	.section	.note.nv.cuinfo,"",@"SHT_NOTE"
	.sectionflags	@"SHF_NOTE_NV_CUINFO"
        /*0018*/ 	.short	0x0002
        /*001a*/ 	.short	0x0064
        /*001c*/ 	.short	0x0082
	.zero		2


//--------------------- .nv.info                  --------------------------
	.section	.nv.info,"",@"SHT_CUDA_INFO"
	.align	4


	//----- nvinfo : EIATTR_REGCOUNT
	.align		4
        /*0000*/ 	.byte	0x04, 0x2f
        /*0002*/ 	.short	(.L_1 - .L_0)
	.align		4
.L_0:
        /*0004*/ 	.word	index@(_Z9simKernelPiS_)
        /*0008*/ 	.word	0x0000000c


	//----- nvinfo : EIATTR_FRAME_SIZE
	.align		4
.L_1:
        /*000c*/ 	.byte	0x04, 0x11
        /*000e*/ 	.short	(.L_3 - .L_2)
	.align		4
.L_2:
        /*0010*/ 	.word	index@(_Z9simKernelPiS_)
        /*0014*/ 	.word	0x00000000


	//----- nvinfo : EIATTR_MIN_STACK_SIZE
	.align		4
.L_3:
        /*0018*/ 	.byte	0x04, 0x12
        /*001a*/ 	.short	(.L_5 - .L_4)
	.align		4
.L_4:
        /*001c*/ 	.word	index@(_Z9simKernelPiS_)
        /*0020*/ 	.word	0x00000000
.L_5:


//--------------------- .nv.compat                --------------------------
	.section	.nv.compat,"",@"SHT_CUDA_COMPAT_INFO"
	.align	4
        /*0000*/ 	.byte	0x02, 0x09, 0x00, 0x00, 0x02, 0x02, 0x01, 0x00, 0x02, 0x05, 0x05, 0x00, 0x03, 0x07, 0x01, 0x01
        /*0010*/ 	.byte	0x02, 0x03, 0x00, 0x00, 0x02, 0x06, 0x01, 0x00, 0x04, 0x0b, 0x08, 0x00, 0x09, 0x00, 0x00, 0x00
        /*0020*/ 	.byte	0x00, 0x00, 0x00, 0x00


//--------------------- .nv.info._Z9simKernelPiS_ --------------------------
	.section	.nv.info._Z9simKernelPiS_,"",@"SHT_CUDA_INFO"
	.sectionflags	@""
	.align	4


	//----- nvinfo : EIATTR_CUDA_API_VERSION
	.align		4
        /*0000*/ 	.byte	0x04, 0x37
        /*0002*/ 	.short	(.L_7 - .L_6)
.L_6:
        /*0004*/ 	.word	0x00000082


	//----- nvinfo : EIATTR_KPARAM_INFO
	.align		4
.L_7:
        /*0008*/ 	.byte	0x04, 0x17
        /*000a*/ 	.short	(.L_9 - .L_8)
.L_8:
        /*000c*/ 	.word	0x00000000
        /*0010*/ 	.short	0x0001
        /*0012*/ 	.short	0x0008
        /*0014*/ 	.byte	0x00, 0xf5, 0x21, 0x00


	//----- nvinfo : EIATTR_KPARAM_INFO
	.align		4
.L_9:
        /*0018*/ 	.byte	0x04, 0x17
        /*001a*/ 	.short	(.L_11 - .L_10)
.L_10:
        /*001c*/ 	.word	0x00000000
        /*0020*/ 	.short	0x0000
        /*0022*/ 	.short	0x0000
        /*0024*/ 	.byte	0x00, 0xf5, 0x21, 0x00


	//----- nvinfo : EIATTR_SPARSE_MMA_MASK
	.align		4
.L_11:
        /*0028*/ 	.byte	0x03, 0x50
        /*002a*/ 	.short	0x0000


	//----- nvinfo : EIATTR_MAXREG_COUNT
	.align		4
        /*002c*/ 	.byte	0x03, 0x1b
        /*002e*/ 	.short	0x00ff


	//----- nvinfo : EIATTR_MERCURY_ISA_VERSION
	.align		4
        /*0030*/ 	.byte	0x03, 0x5f
        /*0032*/ 	.short	0x0101


	//----- nvinfo : EIATTR_VRC_CTA_INIT_COUNT
	.align		4
        /*0034*/ 	.byte	0x02, 0x4a
	.zero		1
	.zero		1


	//----- nvinfo : EIATTR_EXIT_INSTR_OFFSETS
	.align		4
        /*0038*/ 	.byte	0x04, 0x1c
        /*003a*/ 	.short	(.L_13 - .L_12)


	//   ....[0]....
.L_12:
        /*003c*/ 	.word	0x00000110


	//   ....[1]....
        /*0040*/ 	.word	0x00000160


	//   ....[2]....
        /*0044*/ 	.word	0x00000270


	//   ....[3]....
        /*0048*/ 	.word	0x000002b0


	//   ....[4]....
        /*004c*/ 	.word	0x00000300


	//----- nvinfo : EIATTR_CRS_STACK_SIZE
	.align		4
.L_13:
        /*0050*/ 	.byte	0x04, 0x1e
        /*0052*/ 	.short	(.L_15 - .L_14)
.L_14:
        /*0054*/ 	.word	0x00000000


	//----- nvinfo : EIATTR_CBANK_PARAM_SIZE
	.align		4
.L_15:
        /*0058*/ 	.byte	0x03, 0x19
        /*005a*/ 	.short	0x0010


	//----- nvinfo : EIATTR_PARAM_CBANK
	.align		4
        /*005c*/ 	.byte	0x04, 0x0a
        /*005e*/ 	.short	(.L_17 - .L_16)
	.align		4
.L_16:
        /*0060*/ 	.word	index@(.nv.constant0._Z9simKernelPiS_)
        /*0064*/ 	.short	0x0380
        /*0066*/ 	.short	0x0010


	//----- nvinfo : EIATTR_SW_WAR
	.align		4
.L_17:
        /*0068*/ 	.byte	0x04, 0x36
        /*006a*/ 	.short	(.L_19 - .L_18)
.L_18:
        /*006c*/ 	.word	0x00000008
.L_19:


//--------------------- .nv.callgraph             --------------------------
	.section	.nv.callgraph,"",@"SHT_CUDA_CALLGRAPH"
	.align	4
	.sectionentsize	8
	.align		4
        /*0000*/ 	.word	0x00000000
	.align		4
        /*0004*/ 	.word	0xffffffff
	.align		4
        /*0008*/ 	.word	0x00000000
	.align		4
        /*000c*/ 	.word	0xfffffffe
	.align		4
        /*0010*/ 	.word	0x00000000
	.align		4
        /*0014*/ 	.word	0xfffffffd
	.align		4
        /*0018*/ 	.word	0x00000000
	.align		4
        /*001c*/ 	.word	0xfffffffc


//--------------------- .text._Z9simKernelPiS_    --------------------------
	.section	.text._Z9simKernelPiS_,"ax",@progbits
	.align	128
        .global         _Z9simKernelPiS_
        .type           _Z9simKernelPiS_,@function
        .size           _Z9simKernelPiS_,(.L_x_5 - _Z9simKernelPiS_)
        .other          _Z9simKernelPiS_,@"STO_CUDA_ENTRY STV_DEFAULT"
_Z9simKernelPiS_:
.text._Z9simKernelPiS_:
[----:B------:R-:W-:Y:S01]  /*0000*/  LDC R1, c[0x0][0x37c] ;  /* 0x0000df00ff017b82 */ /* 0x000fe20000000800 */
[----:B------:R-:W0:Y:S07]  /*0010*/  S2R R0, SR_TID.X ;  /* 0x0000000000007919 */ /* 0x000e2e0000002100 */
[----:B------:R-:W1:Y:S01]  /*0020*/  LDC.64 R2, c[0x0][0x380] ;  /* 0x0000e000ff027b82 */ /* 0x000e620000000a00 */
[----:B------:R-:W2:Y:S01]  /*0030*/  LDCU.64 UR4, c[0x0][0x358] ;  /* 0x00006b00ff0477ac */ /* 0x000ea20008000a00 */
[----:B------:R-:W0:Y:S02]  /*0040*/  S2R R5, SR_CTAID.X ;  /* 0x0000000000057919 */ /* 0x000e240000002500 */
[----:B0-----:R-:W-:-:S04]  /*0050*/  IMAD R0, R5, 0x66, R0 ;  /* 0x0000006605007824 */ /* 0x001fc800078e0200 */
[----:B------:R-:W-:-:S04]  /*0060*/  VIADD R7, R0, 0x66 ;  /* 0x0000006600077836 */ /* 0x000fc80000000000 */
[----:B-1----:R-:W-:-:S05]  /*0070*/  IMAD.WIDE R2, R7, 0x4, R2 ;  /* 0x0000000407027825 */ /* 0x002fca00078e0202 */
[----:B--2---:R-:W2:Y:S02]  /*0080*/  LDG.E R0, desc[UR4][R2.64+0x4] ;  /* 0x0000040402007981 */ /* 0x004ea4000c1e1900 */
[----:B--2---:R-:W-:-:S13]  /*0090*/  ISETP.NE.AND P0, PT, R0, 0x2, PT ;  /* 0x000000020000780c */ /* 0x004fda0003f05270 */
[----:B------:R-:W-:Y:S05]  /*00a0*/  @!P0 BRA `(.L_x_0) ;  /* 0x0000000000848947 */ /* 0x000fea0003800000 */
[----:B------:R-:W-:-:S13]  /*00b0*/  ISETP.NE.AND P0, PT, R0, 0x1, PT ;  /* 0x000000010000780c */ /* 0x000fda0003f05270 */
[----:B------:R-:W-:Y:S05]  /*00c0*/  @!P0 BRA `(.L_x_1) ;  /* 0x0000000000288947 */ /* 0x000fea0003800000 */
[----:B------:R-:W-:-:S13]  /*00d0*/  ISETP.NE.AND P0, PT, R0, RZ, PT ;  /* 0x000000ff0000720c */ /* 0x000fda0003f05270 */
[----:B------:R-:W0:Y:S02]  /*00e0*/  @!P0 LDC.64 R2, c[0x0][0x388] ;  /* 0x0000e200ff028b82 */ /* 0x000e240000000a00 */
[----:B0-----:R-:W-:-:S05]  /*00f0*/  @!P0 IMAD.WIDE R2, R7, 0x4, R2 ;  /* 0x0000000407028825 */ /* 0x001fca00078e0202 */
[----:B------:R0:W-:Y:S01]  /*0100*/  @!P0 STG.E desc[UR4][R2.64+0x4], RZ ;  /* 0x000004ff02008986 */ /* 0x0001e2000c101904 */
[----:B------:R-:W-:Y:S05]  /*0110*/  @!P0 EXIT ;  /* 0x000000000000894d */ /* 0x000fea0003800000 */
[----:B0-----:R-:W0:Y:S01]  /*0120*/  LDC.64 R2, c[0x0][0x388] ;  /* 0x0000e200ff027b82 */ /* 0x001e220000000a00 */
[----:B------:R-:W-:Y:S02]  /*0130*/  HFMA2 R5, -RZ, RZ, 0, 2.384185791015625e-07 ;  /* 0x00000004ff057431 */ /* 0x000fe400000001ff */
[----:B0-----:R-:W-:-:S05]  /*0140*/  IMAD.WIDE R2, R7, 0x4, R2 ;  /* 0x0000000407027825 */ /* 0x001fca00078e0202 */
[----:B------:R-:W-:Y:S01]  /*0150*/  STG.E desc[UR4][R2.64+0x4], R5 ;  /* 0x0000040502007986 */ /* 0x000fe2000c101904 */
[----:B------:R-:W-:Y:S05]  /*0160*/  EXIT ;  /* 0x000000000000794d */ /* 0x000fea0003800000 */
.L_x_1:
[----:B------:R-:W0:Y:S01]  /*0170*/  LDC.64 R4, c[0x0][0x388] ;  /* 0x0000e200ff047b82 */ /* 0x000e220000000a00 */
[----:B------:R-:W-:Y:S02]  /*0180*/  IMAD.MOV.U32 R9, RZ, RZ, 0x1 ;  /* 0x00000001ff097424 */ /* 0x000fe400078e00ff */
[----:B0-----:R-:W-:-:S05]  /*0190*/  IMAD.WIDE R4, R7, 0x4, R4 ;  /* 0x0000000407047825 */ /* 0x001fca00078e0204 */
[----:B------:R0:W-:Y:S04]  /*01a0*/  STG.E desc[UR4][R4.64+0x4], R9 ;  /* 0x0000040904007986 */ /* 0x0001e8000c101904 */
[----:B------:R-:W2:Y:S01]  /*01b0*/  LDG.E R0, desc[UR4][R2.64+0x19c] ;  /* 0x00019c0402007981 */ /* 0x000ea2000c1e1900 */
[----:B------:R-:W-:Y:S01]  /*01c0*/  BSSY.RECONVERGENT B0, `(.L_x_2) ;  /* 0x000000c000007945 */ /* 0x000fe20003800200 */
[----:B--2---:R-:W-:-:S13]  /*01d0*/  ISETP.NE.AND P0, PT, R0, 0x3, PT ;  /* 0x000000030000780c */ /* 0x004fda0003f05270 */
[----:B0-----:R-:W-:Y:S05]  /*01e0*/  @!P0 BRA `(.L_x_3) ;  /* 0x0000000000248947 */ /* 0x001fea0003800000 */
[----:B------:R-:W2:Y:S02]  /*01f0*/  LDG.E R0, desc[UR4][R2.64+0x8] ;  /* 0x0000080402007981 */ /* 0x000ea4000c1e1900 */
[----:B--2---:R-:W-:-:S13]  /*0200*/  ISETP.NE.AND P0, PT, R0, 0x3, PT ;  /* 0x000000030000780c */ /* 0x004fda0003f05270 */
[----:B------:R-:W-:Y:S05]  /*0210*/  @!P0 BRA `(.L_x_3) ;  /* 0x0000000000188947 */ /* 0x000fea0003800000 */
[----:B------:R-:W2:Y:S02]  /*0220*/  LDG.E R0, desc[UR4][R2.64+-0x194] ;  /* 0xfffe6c0402007981 */ /* 0x000ea4000c1e1900 */
[----:B--2---:R-:W-:-:S13]  /*0230*/  ISETP.NE.AND P0, PT, R0, 0x3, PT ;  /* 0x000000030000780c */ /* 0x004fda0003f05270 */
[----:B------:R-:W-:Y:S05]  /*0240*/  @!P0 BRA `(.L_x_3) ;  /* 0x00000000000c8947 */ /* 0x000fea0003800000 */
[----:B------:R-:W2:Y:S02]  /*0250*/  LDG.E R2, desc[UR4][R2.64] ;  /* 0x0000000402027981 */ /* 0x000ea4000c1e1900 */
[----:B--2---:R-:W-:-:S13]  /*0260*/  ISETP.NE.AND P0, PT, R2, 0x3, PT ;  /* 0x000000030200780c */ /* 0x004fda0003f05270 */
[----:B------:R-:W-:Y:S05]  /*0270*/  @P0 EXIT ;  /* 0x000000000000094d */ /* 0x000fea0003800000 */
.L_x_3:
[----:B------:R-:W-:Y:S05]  /*0280*/  BSYNC.RECONVERGENT B0 ;  /* 0x0000000000007941 */ /* 0x000fea0003800200 */
.L_x_2:
[----:B------:R-:W-:-:S05]  /*0290*/  MOV R3, 0x2 ;  /* 0x0000000200037802 */ /* 0x000fca0000000f00 */
[----:B------:R-:W-:Y:S01]  /*02a0*/  STG.E desc[UR4][R4.64+0x4], R3 ;  /* 0x0000040304007986 */ /* 0x000fe2000c101904 */
[----:B------:R-:W-:Y:S05]  /*02b0*/  EXIT ;  /* 0x000000000000794d */ /* 0x000fea0003800000 */
.L_x_0:
[----:B------:R-:W0:Y:S01]  /*02c0*/  LDC.64 R2, c[0x0][0x388] ;  /* 0x0000e200ff027b82 */ /* 0x000e220000000a00 */
[----:B------:R-:W-:Y:S02]  /*02d0*/  IMAD.MOV.U32 R5, RZ, RZ, 0x3 ;  /* 0x00000003ff057424 */ /* 0x000fe400078e00ff */
[----:B0-----:R-:W-:-:S05]  /*02e0*/  IMAD.WIDE R2, R7, 0x4, R2 ;  /* 0x0000000407027825 */ /* 0x001fca00078e0202 */
[----:B------:R-:W-:Y:S01]  /*02f0*/  STG.E desc[UR4][R2.64+0x4], R5 ;  /* 0x0000040502007986 */ /* 0x000fe2000c101904 */
[----:B------:R-:W-:Y:S05]  /*0300*/  EXIT ;  /* 0x000000000000794d */ /* 0x000fea0003800000 */
.L_x_4:
[----:B------:R-:W-:-:S00]  /*0310*/  BRA `(.L_x_4) ;  /* 0xfffffffc00fc7947 */ /* 0x000fc0000383ffff */
[----:B------:R-:W-:-:S00]  /*0320*/  NOP ;  /* 0x0000000000007918 */ /* 0x000fc00000000000 */
        /* <DEDUP_REMOVED lines=13> */
.L_x_5:


//--------------------- .nv.shared.reserved.0     --------------------------
	.section	.nv.shared.reserved.0,"aw",@nobits
	.weak		__nv_reservedSMEM_offset_0_alias
	.size		__nv_reservedSMEM_offset_0_alias, 0, 64
	.other		__nv_reservedSMEM_offset_0_alias,@"STO_CUDA_RESERVED_SHARED STV_DEFAULT"
__nv_reservedSMEM_offset_0_alias:
	.zero		0
	.zero		64


//--------------------- .nv.constant0._Z9simKernelPiS_ --------------------------
	.section	.nv.constant0._Z9simKernelPiS_,"a",@progbits
	.sectionflags	@""
	.align	4
.nv.constant0._Z9simKernelPiS_:
	.zero		912


//--------------------- SYMBOLS --------------------------

	.type		.nv.reservedSmem.offset0,@object
	.size		.nv.reservedSmem.offset0,0x4
